//
// Generated by NVIDIA NVVM Compiler
//
// Compiler Build ID: CL-36424714
// Cuda compilation tools, release 13.0, V13.0.88
// Based on NVVM 20.0.0
//

.version 9.0
.target sm_100
.address_size 64

	// .globl	_Z6kernalPfS_
.const .align 4 .b8 d_vec[480];
// _ZZ6kernalPfS_E5cache has been demoted

.visible .entry _Z6kernalPfS_(
	.param .u64 .ptr .align 1 _Z6kernalPfS__param_0,
	.param .u64 .ptr .align 1 _Z6kernalPfS__param_1
)
{
	.reg .pred 	%p<3>;
	.reg .b32 	%r<14>;
	.reg .b32 	%f<23>;
	.reg .b64 	%rd<9>;
	// demoted variable
	.shared .align 4 .b8 _ZZ6kernalPfS_E5cache[480];
	ld.param.u64 	%rd1, [_Z6kernalPfS__param_0];
	ld.param.u64 	%rd2, [_Z6kernalPfS__param_1];
	mov.u32 	%r4, %ctaid.x;
	mov.u32 	%r5, %ntid.x;
	mov.u32 	%r6, %tid.x;
	mad.lo.s32 	%r1, %r4, %r5, %r6;
	setp.gt.s32 	%p1, %r1, 119;
	@%p1 bra 	$L__BB0_2;
	cvta.to.global.u64 	%rd3, %rd1;
	mul.wide.s32 	%rd4, %r1, 4;
	add.s64 	%rd5, %rd3, %rd4;
	ld.global.f32 	%f3, [%rd5];
	mov.u64 	%rd6, d_vec;
	add.s64 	%rd7, %rd6, %rd4;
	ld.const.f32 	%f4, [%rd7];
	mul.f32 	%f5, %f3, %f4;
	shl.b32 	%r7, %r1, 2;
	mov.u32 	%r8, _ZZ6kernalPfS_E5cache;
	add.s32 	%r9, %r8, %r7;
	st.shared.f32 	[%r9], %f5;
$L__BB0_2:
	bar.sync 	0;
	mov.f32 	%f22, 0f00000000;
	mov.b32 	%r13, 16;
	mov.u32 	%r11, _ZZ6kernalPfS_E5cache;
$L__BB0_3:
	add.s32 	%r12, %r11, %r13;
	ld.shared.f32 	%f7, [%r12+-16];
	add.f32 	%f8, %f7, %f22;
	ld.shared.f32 	%f9, [%r12+-12];
	add.f32 	%f10, %f9, %f8;
	ld.shared.f32 	%f11, [%r12+-8];
	add.f32 	%f12, %f11, %f10;
	ld.shared.f32 	%f13, [%r12+-4];
	add.f32 	%f14, %f13, %f12;
	ld.shared.f32 	%f15, [%r12];
	add.f32 	%f16, %f15, %f14;
	ld.shared.f32 	%f17, [%r12+4];
	add.f32 	%f18, %f17, %f16;
	ld.shared.f32 	%f19, [%r12+8];
	add.f32 	%f20, %f19, %f18;
	ld.shared.f32 	%f21, [%r12+12];
	add.f32 	%f22, %f21, %f20;
	add.s32 	%r13, %r13, 32;
	setp.ne.s32 	%p2, %r13, 496;
	@%p2 bra 	$L__BB0_3;
	cvta.to.global.u64 	%rd8, %rd2;
	st.global.f32 	[%rd8], %f22;
	ret;

}


// ===== COMPILED SASS (sm_100) =====

	.target	sm_100

	.elftype	@"ET_EXEC"


//--------------------- .note.nv.tkinfo           --------------------------
	.section	.note.nv.tkinfo,"",@"SHT_NOTE"
	.sectionflags	@"SHF_NOTE_NV_TKINFO"
	.tkinfo
        /*0018*/ 	.word	0x00000002
        /*0030*/ 	.string	""
        /*0030*/ 	.string	"ptxas"
        /*0030*/ 	.string	"Cuda compilation tools, release 13.0, V13.0.88"
        /*0030*/ 	.string	"Build cuda_13.0.r13.0/compiler.36424714_0"
        /*0030*/ 	.string	"-arch sm_100 -m 64 "



//--------------------- .note.nv.cuinfo           --------------------------
	.section	.note.nv.cuinfo,"",@"SHT_NOTE"
	.sectionflags	@"SHF_NOTE_NV_CUINFO"
        /*0018*/ 	.short	0x0002
        /*001a*/ 	.short	0x0064
        /*001c*/ 	.short	0x0082
	.zero		2


//--------------------- .nv.info                  --------------------------
	.section	.nv.info,"",@"SHT_CUDA_INFO"
	.align	4


	//----- nvinfo : EIATTR_REGCOUNT
	.align		4
        /*0000*/ 	.byte	0x04, 0x2f
        /*0002*/ 	.short	(.L_2 - .L_1)
	.align		4
.L_1:
        /*0004*/ 	.word	index@(_Z6kernalPfS_)
        /*0008*/ 	.word	0x00000016


	//----- nvinfo : EIATTR_FRAME_SIZE
	.align		4
.L_2:
        /*000c*/ 	.byte	0x04, 0x11
        /*000e*/ 	.short	(.L_4 - .L_3)
	.align		4
.L_3:
        /*0010*/ 	.word	index@(_Z6kernalPfS_)
        /*0014*/ 	.word	0x00000000


	//----- nvinfo : EIATTR_MIN_STACK_SIZE
	.align		4
.L_4:
        /*0018*/ 	.byte	0x04, 0x12
        /*001a*/ 	.short	(.L_6 - .L_5)
	.align		4
.L_5:
        /*001c*/ 	.word	index@(_Z6kernalPfS_)
        /*0020*/ 	.word	0x00000000
.L_6:


//--------------------- .nv.compat                --------------------------
	.section	.nv.compat,"",@"SHT_CUDA_COMPAT_INFO"
	.align	4
        /*0000*/ 	.byte	0x02, 0x09, 0x00, 0x00, 0x02, 0x02, 0x01, 0x00, 0x02, 0x05, 0x05, 0x00, 0x03, 0x07, 0x01, 0x01
        /*0010*/ 	.byte	0x02, 0x03, 0x00, 0x00, 0x02, 0x06, 0x01, 0x00, 0x04, 0x0b, 0x08, 0x00, 0x09, 0x00, 0x00, 0x00
        /*0020*/ 	.byte	0x00, 0x00, 0x00, 0x00


//--------------------- .nv.info._Z6kernalPfS_    --------------------------
	.section	.nv.info._Z6kernalPfS_,"",@"SHT_CUDA_INFO"
	.sectionflags	@""
	.align	4


	//----- nvinfo : EIATTR_CUDA_API_VERSION
	.align		4
        /*0000*/ 	.byte	0x04, 0x37
        /*0002*/ 	.short	(.L_8 - .L_7)
.L_7:
        /*0004*/ 	.word	0x00000082


	//----- nvinfo : EIATTR_KPARAM_INFO
	.align		4
.L_8:
        /*0008*/ 	.byte	0x04, 0x17
        /*000a*/ 	.short	(.L_10 - .L_9)
.L_9:
        /*000c*/ 	.word	0x00000000
        /*0010*/ 	.short	0x0001
        /*0012*/ 	.short	0x0008
        /*0014*/ 	.byte	0x00, 0xf5, 0x21, 0x00


	//----- nvinfo : EIATTR_KPARAM_INFO
	.align		4
.L_10:
        /*0018*/ 	.byte	0x04, 0x17
        /*001a*/ 	.short	(.L_12 - .L_11)
.L_11:
        /*001c*/ 	.word	0x00000000
        /*0020*/ 	.short	0x0000
        /*0022*/ 	.short	0x0000
        /*0024*/ 	.byte	0x00, 0xf5, 0x21, 0x00


	//----- nvinfo : EIATTR_SPARSE_MMA_MASK
	.align		4
.L_12:
        /*0028*/ 	.byte	0x03, 0x50
        /*002a*/ 	.short	0x0000


	//----- nvinfo : EIATTR_MAXREG_COUNT
	.align		4
        /*002c*/ 	.byte	0x03, 0x1b
        /*002e*/ 	.short	0x00ff


	//----- nvinfo : EIATTR_NUM_BARRIERS
	.align		4
        /*0030*/ 	.byte	0x02, 0x4c
        /*0032*/ 	.byte	0x01
	.zero		1


	//----- nvinfo : EIATTR_MERCURY_ISA_VERSION
	.align		4
        /*0034*/ 	.byte	0x03, 0x5f
        /*0036*/ 	.short	0x0101


	//----- nvinfo : EIATTR_VRC_CTA_INIT_COUNT
	.align		4
        /*0038*/ 	.byte	0x02, 0x4a
	.zero		1
	.zero		1


	//----- nvinfo : EIATTR_EXIT_INSTR_OFFSETS
	.align		4
        /*003c*/ 	.byte	0x04, 0x1c
        /*003e*/ 	.short	(.L_14 - .L_13)


	//   ....[0]....
.L_13:
        /*0040*/ 	.word	0x00000ac0


	//----- nvinfo : EIATTR_CBANK_PARAM_SIZE
	.align		4
.L_14:
        /*0044*/ 	.byte	0x03, 0x19
        /*0046*/ 	.short	0x0010


	//----- nvinfo : EIATTR_PARAM_CBANK
	.align		4
        /*0048*/ 	.byte	0x04, 0x0a
        /*004a*/ 	.short	(.L_16 - .L_15)
	.align		4
.L_15:
        /*004c*/ 	.word	index@(.nv.constant0._Z6kernalPfS_)
        /*0050*/ 	.short	0x0380
        /*0052*/ 	.short	0x0010


	//----- nvinfo : EIATTR_SW_WAR
	.align		4
.L_16:
        /*0054*/ 	.byte	0x04, 0x36
        /*0056*/ 	.short	(.L_18 - .L_17)
.L_17:
        /*0058*/ 	.word	0x00000008
.L_18:


//--------------------- .nv.callgraph             --------------------------
	.section	.nv.callgraph,"",@"SHT_CUDA_CALLGRAPH"
	.align	4
	.sectionentsize	8
	.align		4
        /*0000*/ 	.word	0x00000000
	.align		4
        /*0004*/ 	.word	0xffffffff
	.align		4
        /*0008*/ 	.word	0x00000000
	.align		4
        /*000c*/ 	.word	0xfffffffe
	.align		4
        /*0010*/ 	.word	0x00000000
	.align		4
        /*0014*/ 	.word	0xfffffffd
	.align		4
        /*0018*/ 	.word	0x00000000
	.align		4
        /*001c*/ 	.word	0xfffffffc


//--------------------- .nv.constant3             --------------------------
	.section	.nv.constant3,"a",@progbits
	.align	4
.nv.constant3:
	.type		d_vec,@object
	.size		d_vec,(.L_0 - d_vec)
d_vec:
	.zero		480
.L_0:


//--------------------- .text._Z6kernalPfS_       --------------------------
	.section	.text._Z6kernalPfS_,"ax",@progbits
	.align	128
        .global         _Z6kernalPfS_
        .type           _Z6kernalPfS_,@function
        .size           _Z6kernalPfS_,(.L_x_1 - _Z6kernalPfS_)
        .other          _Z6kernalPfS_,@"STO_CUDA_ENTRY STV_DEFAULT"
_Z6kernalPfS_:
.text._Z6kernalPfS_:
[----:B------:R-:W-:Y:S01]  /*0000*/  LDC R1, c[0x0][0x37c] ;  /* 0x0000df00ff017b82 */ /* 0x000fe20000000800 */
[----:B------:R-:W0:Y:S07]  /*0010*/  S2R R3, SR_TID.X ;  /* 0x0000000000037919 */ /* 0x000e2e0000002100 */
[----:B------:R-:W0:Y:S01]  /*0020*/  S2UR UR4, SR_CTAID.X ;  /* 0x00000000000479c3 */ /* 0x000e220000002500 */
[----:B------:R-:W1:Y:S07]  /*0030*/  LDCU.64 UR6, c[0x0][0x358] ;  /* 0x00006b00ff0677ac */ /* 0x000e6e0008000a00 */
[----:B------:R-:W0:Y:S02]  /*0040*/  LDC R0, c[0x0][0x360] ;  /* 0x0000d800ff007b82 */ /* 0x000e240000000800 */
[----:B0-----:R-:W-:-:S05]  /*0050*/  IMAD R0, R0, UR4, R3 ;  /* 0x0000000400007c24 */ /* 0x001fca000f8e0203 */
[----:B------:R-:W-:-:S13]  /*0060*/  ISETP.GT.AND P0, PT, R0, 0x77, PT ;  /* 0x000000770000780c */ /* 0x000fda0003f04270 */
[----:B------:R-:W0:Y:S01]  /*0070*/  @!P0 LDC.64 R4, c[0x0][0x380] ;  /* 0x0000e000ff048b82 */ /* 0x000e220000000a00 */
[----:B------:R-:W-:-:S03]  /*0080*/  @!P0 IMAD.WIDE R2, R0, 0x4, RZ ;  /* 0x0000000400028825 */ /* 0x000fc600078e02ff */
[----:B0-----:R-:W-:-:S04]  /*0090*/  @!P0 IADD3 R4, P1, PT, R2, R4, RZ ;  /* 0x0000000402048210 */ /* 0x001fc80007f3e0ff */
[----:B------:R-:W-:-:S05]  /*00a0*/  @!P0 IADD3.X R5, PT, PT, R3, R5, RZ, P1, !PT ;  /* 0x0000000503058210 */ /* 0x000fca0000ffe4ff */
[----:B-1----:R-:W2:Y:S01]  /*00b0*/  @!P0 LDG.E R4, desc[UR6][R4.64] ;  /* 0x0000000604048981 */ /* 0x002ea2000c1e1900 */
[----:B------:R-:W2:Y:S01]  /*00c0*/  @!P0 LDC R3, c[0x3][R2] ;  /* 0x00c0000002038b82 */ /* 0x000ea20000000800 */
[----:B------:R-:W-:-:S07]  /*00d0*/  UMOV UR4, 0x400 ;  /* 0x0000040000047882 */ /* 0x000fce0000000000 */
[----:B------:R-:W0:Y:S02]  /*00e0*/  S2UR UR5, SR_CgaCtaId ;  /* 0x00000000000579c3 */ /* 0x000e240000008800 */
[----:B0-----:R-:W-:-:S06]  /*00f0*/  ULEA UR4, UR5, UR4, 0x18 ;  /* 0x0000000405047291 */ /* 0x001fcc000f8ec0ff */
[----:B------:R-:W-:Y:S01]  /*0100*/  @!P0 LEA R0, R0, UR4, 0x2 ;  /* 0x0000000400008c11 */ /* 0x000fe2000f8e10ff */
[----:B--2---:R-:W-:-:S05]  /*0110*/  @!P0 FMUL R3, R4, R3 ;  /* 0x0000000304038220 */ /* 0x004fca0000400000 */
[----:B------:R0:W-:Y:S01]  /*0120*/  @!P0 STS [R0], R3 ;  /* 0x0000000300008388 */ /* 0x0001e20000000800 */
[----:B------:R-:W-:Y:S08]  /*0130*/  BAR.SYNC.DEFER_BLOCKING 0x0 ;  /* 0x0000000000007b1d */ /* 0x000ff00000010000 */
[----:B0-----:R-:W0:Y:S01]  /*0140*/  LDC.64 R2, c[0x0][0x388] ;  /* 0x0000e200ff027b82 */ /* 0x001e220000000a00 */
[----:B------:R-:W1:Y:S04]  /*0150*/  LDS.128 R12, [UR4] ;  /* 0x00000004ff0c7984 */ /* 0x000e680008000c00 */
[----:B------:R-:W2:Y:S04]  /*0160*/  LDS.128 R8, [UR4+0x10] ;  /* 0x00001004ff087984 */ /* 0x000ea80008000c00 */
[----:B------:R-:W3:Y:S04]  /*0170*/  LDS.128 R4, [UR4+0x20] ;  /* 0x00002004ff047984 */ /* 0x000ee80008000c00 */
[----:B------:R-:W4:Y:S01]  /*0180*/  LDS.128 R16, [UR4+0x30] ;  /* 0x00003004ff107984 */ /* 0x000f220008000c00 */
[----:B-1----:R-:W-:-:S04]  /*0190*/  FADD R12, RZ, R12 ;  /* 0x0000000cff0c7221 */ /* 0x002fc80000000000 */
[----:B------:R-:W-:-:S04]  /*01a0*/  FADD R13, R12, R13 ;  /* 0x0000000d0c0d7221 */ /* 0x000fc80000000000 */
[----:B------:R-:W-:-:S04]  /*01b0*/  FADD R14, R13, R14 ;  /* 0x0000000e0d0e7221 */ /* 0x000fc80000000000 */
[----:B------:R-:W-:-:S04]  /*01c0*/  FADD R15, R14, R15 ;  /* 0x0000000f0e0f7221 */ /* 0x000fc80000000000 */
[----:B--2---:R-:W-:Y:S02]  /*01d0*/  FADD R8, R15, R8 ;  /* 0x000000080f087221 */ /* 0x004fe40000000000 */
[----:B------:R-:W1:Y:S02]  /*01e0*/  LDS.128 R12, [UR4+0x40] ;  /* 0x00004004ff0c7984 */ /* 0x000e640008000c00 */
[----:B------:R-:W-:-:S04]  /*01f0*/  FADD R9, R8, R9 ;  /* 0x0000000908097221 */ /* 0x000fc80000000000 */
[----:B------:R-:W-:-:S04]  /*0200*/  FADD R10, R9, R10 ;  /* 0x0000000a090a7221 */ /* 0x000fc80000000000 */
[----:B------:R-:W-:-:S04]  /*0210*/  FADD R11, R10, R11 ;  /* 0x0000000b0a0b7221 */ /* 0x000fc80000000000 */
[----:B---3--:R-:W-:Y:S02]  /*0220*/  FADD R4, R11, R4 ;  /* 0x000000040b047221 */ /* 0x008fe40000000000 */
[----:B------:R-:W2:Y:S02]  /*0230*/  LDS.128 R8, [UR4+0x50] ;  /* 0x00005004ff087984 */ /* 0x000ea40008000c00 */
[----:B------:R-:W-:-:S04]  /*0240*/  FADD R5, R4, R5 ;  /* 0x0000000504057221 */ /* 0x000fc80000000000 */
[----:B------:R-:W-:-:S04]  /*0250*/  FADD R6, R5, R6 ;  /* 0x0000000605067221 */ /* 0x000fc80000000000 */
[----:B------:R-:W-:-:S04]  /*0260*/  FADD R7, R6, R7 ;  /* 0x0000000706077221 */ /* 0x000fc80000000000 */
[----:B----4-:R-:W-:Y:S02]  /*0270*/  FADD R16, R7, R16 ;  /* 0x0000001007107221 */ /* 0x010fe40000000000 */
[----:B------:R-:W3:Y:S02]  /*0280*/  LDS.128 R4, [UR4+0x60] ;  /* 0x00006004ff047984 */ /* 0x000ee40008000c00 */
[----:B------:R-:W-:-:S04]  /*0290*/  FADD R17, R16, R17 ;  /* 0x0000001110117221 */ /* 0x000fc80000000000 */
[----:B------:R-:W-:-:S04]  /*02a0*/  FADD R18, R17, R18 ;  /* 0x0000001211127221 */ /* 0x000fc80000000000 */
[----:B------:R-:W-:-:S04]  /*02b0*/  FADD R19, R18, R19 ;  /* 0x0000001312137221 */ /* 0x000fc80000000000 */
[----:B-1----:R-:W-:Y:S02]  /*02c0*/  FADD R12, R19, R12 ;  /* 0x0000000c130c7221 */ /* 0x002fe40000000000 */
[----:B------:R-:W1:Y:S02]  /*02d0*/  LDS.128 R16, [UR4+0x70] ;  /* 0x00007004ff107984 */ /* 0x000e640008000c00 */
[----:B------:R-:W-:-:S04]  /*02e0*/  FADD R13, R12, R13 ;  /* 0x0000000d0c0d7221 */ /* 0x000fc80000000000 */
[----:B------:R-:W-:-:S04]  /*02f0*/  FADD R14, R13, R14 ;  /* 0x0000000e0d0e7221 */ /* 0x000fc80000000000 */
[----:B------:R-:W-:-:S04]  /*0300*/  FADD R15, R14, R15 ;  /* 0x0000000f0e0f7221 */ /* 0x000fc80000000000 */
[----:B--2---:R-:W-:Y:S02]  /*0310*/  FADD R8, R15, R8 ;  /* 0x000000080f087221 */ /* 0x004fe40000000000 */
[----:B------:R-:W2:Y:S02]  /*0320*/  LDS.128 R12, [UR4+0x80] ;  /* 0x00008004ff0c7984 */ /* 0x000ea40008000c00 */
[----:B------:R-:W-:-:S04]  /*0330*/  FADD R9, R8, R9 ;  /* 0x0000000908097221 */ /* 0x000fc80000000000 */
[----:B------:R-:W-:-:S04]  /*0340*/  FADD R10, R9, R10 ;  /* 0x0000000a090a7221 */ /* 0x000fc80000000000 */
[----:B------:R-:W-:-:S04]  /*0350*/  FADD R11, R10, R11 ;  /* 0x0000000b0a0b7221 */ /* 0x000fc80000000000 */
[----:B---3--:R-:W-:Y:S02]  /*0360*/  FADD R4, R11, R4 ;  /* 0x000000040b047221 */ /* 0x008fe40000000000 */
        /* <DEDUP_REMOVED lines=104> */
[----:B---3--:R-:W-:-:S04]  /*09f0*/  FADD R16, R7, R16 ;  /* 0x0000001007107221 */ /* 0x008fc80000000000 */
[----:B------:R-:W-:-:S04]  /*0a00*/  FADD R17, R16, R17 ;  /* 0x0000001110117221 */ /* 0x000fc80000000000 */
[----:B------:R-:W-:-:S04]  /*0a10*/  FADD R18, R17, R18 ;  /* 0x0000001211127221 */ /* 0x000fc80000000000 */
[----:B------:R-:W-:-:S04]  /*0a20*/  FADD R19, R18, R19 ;  /* 0x0000001312137221 */ /* 0x000fc80000000000 */
[----:B-1----:R-:W-:-:S04]  /*0a30*/  FADD R12, R12, R19 ;  /* 0x000000130c0c7221 */ /* 0x002fc80000000000 */
[----:B------:R-:W-:-:S04]  /*0a40*/  FADD R13, R12, R13 ;  /* 0x0000000d0c0d7221 */ /* 0x000fc80000000000 */
[----:B------:R-:W-:-:S04]  /*0a50*/  FADD R14, R13, R14 ;  /* 0x0000000e0d0e7221 */ /* 0x000fc80000000000 */
[----:B------:R-:W-:-:S04]  /*0a60*/  FADD R15, R14, R15 ;  /* 0x0000000f0e0f7221 */ /* 0x000fc80000000000 */
[----:B--2---:R-:W-:-:S04]  /*0a70*/  FADD R8, R15, R8 ;  /* 0x000000080f087221 */ /* 0x004fc80000000000 */
[----:B------:R-:W-:-:S04]  /*0a80*/  FADD R9, R8, R9 ;  /* 0x0000000908097221 */ /* 0x000fc80000000000 */
[----:B------:R-:W-:-:S04]  /*0a90*/  FADD R10, R9, R10 ;  /* 0x0000000a090a7221 */ /* 0x000fc80000000000 */
[----:B------:R-:W-:-:S05]  /*0aa0*/  FADD R11, R10, R11 ;  /* 0x0000000b0a0b7221 */ /* 0x000fca0000000000 */
[----:B0-----:R-:W-:Y:S01]  /*0ab0*/  STG.E desc[UR6][R2.64], R11 ;  /* 0x0000000b02007986 */ /* 0x001fe2000c101906 */
[----:B------:R-:W-:Y:S05]  /*0ac0*/  EXIT ;  /* 0x000000000000794d */ /* 0x000fea0003800000 */
.L_x_0:
[----:B------:R-:W-:-:S00]  /*0ad0*/  BRA `(.L_x_0) ;  /* 0xfffffffc00fc7947 */ /* 0x000fc0000383ffff */
[----:B------:R-:W-:-:S00]  /*0ae0*/  NOP ;  /* 0x0000000000007918 */ /* 0x000fc00000000000 */
        /* <DEDUP_REMOVED lines=9> */
.L_x_1:


//--------------------- .nv.shared._Z6kernalPfS_  --------------------------
	.section	.nv.shared._Z6kernalPfS_,"aw",@nobits
	.sectionflags	@""
	.align	4
.nv.shared._Z6kernalPfS_:
	.zero		1504


//--------------------- .nv.shared.reserved.0     --------------------------
	.section	.nv.shared.reserved.0,"aw",@nobits
	.weak		__nv_reservedSMEM_offset_0_alias
	.size		__nv_reservedSMEM_offset_0_alias, 0, 64
	.other		__nv_reservedSMEM_offset_0_alias,@"STO_CUDA_RESERVED_SHARED STV_DEFAULT"
__nv_reservedSMEM_offset_0_alias:
	.zero		0
	.zero		64


//--------------------- .nv.constant0._Z6kernalPfS_ --------------------------
	.section	.nv.constant0._Z6kernalPfS_,"a",@progbits
	.sectionflags	@""
	.align	4
.nv.constant0._Z6kernalPfS_:
	.zero		912


//--------------------- SYMBOLS --------------------------

	.type		.nv.reservedSmem.offset0,@object
	.size		.nv.reservedSmem.offset0,0x4
	.type		.nv.reservedSmem.cap,@object
	.size		.nv.reservedSmem.cap,0x4
